//
// Generated by NVIDIA NVVM Compiler
//
// Compiler Build ID: CL-36424714
// Cuda compilation tools, release 13.0, V13.0.88
// Based on NVVM 20.0.0
//

.version 9.0
.target sm_100
.address_size 64

	// .globl	_Z7d_saxpyPfS_fii

.visible .entry _Z7d_saxpyPfS_fii(
	.param .u64 .ptr .align 1 _Z7d_saxpyPfS_fii_param_0,
	.param .u64 .ptr .align 1 _Z7d_saxpyPfS_fii_param_1,
	.param .f32 _Z7d_saxpyPfS_fii_param_2,
	.param .u32 _Z7d_saxpyPfS_fii_param_3,
	.param .u32 _Z7d_saxpyPfS_fii_param_4
)
{
	.reg .b32 	%r<11>;
	.reg .b32 	%f<5>;
	.reg .b64 	%rd<8>;

	ld.param.u64 	%rd1, [_Z7d_saxpyPfS_fii_param_0];
	ld.param.u64 	%rd2, [_Z7d_saxpyPfS_fii_param_1];
	ld.param.f32 	%f1, [_Z7d_saxpyPfS_fii_param_2];
	ld.param.u32 	%r1, [_Z7d_saxpyPfS_fii_param_3];
	cvta.to.global.u64 	%rd3, %rd1;
	cvta.to.global.u64 	%rd4, %rd2;
	mov.u32 	%r2, %ntid.x;
	mov.u32 	%r3, %ctaid.x;
	mov.u32 	%r4, %tid.x;
	mad.lo.s32 	%r5, %r2, %r3, %r4;
	mov.u32 	%r6, %ntid.y;
	mov.u32 	%r7, %ctaid.y;
	mov.u32 	%r8, %tid.y;
	mad.lo.s32 	%r9, %r6, %r7, %r8;
	mad.lo.s32 	%r10, %r1, %r9, %r5;
	mul.wide.s32 	%rd5, %r10, 4;
	add.s64 	%rd6, %rd4, %rd5;
	ld.global.f32 	%f2, [%rd6];
	add.s64 	%rd7, %rd3, %rd5;
	ld.global.f32 	%f3, [%rd7];
	fma.rn.f32 	%f4, %f1, %f2, %f3;
	st.global.f32 	[%rd7], %f4;
	ret;

}


// ===== COMPILED SASS (sm_100) =====

	.target	sm_100

	.elftype	@"ET_EXEC"


//--------------------- .note.nv.tkinfo           --------------------------
	.section	.note.nv.tkinfo,"",@"SHT_NOTE"
	.sectionflags	@"SHF_NOTE_NV_TKINFO"
	.tkinfo
        /*0018*/ 	.word	0x00000002
        /*0030*/ 	.string	""
        /*0030*/ 	.string	"ptxas"
        /*0030*/ 	.string	"Cuda compilation tools, release 13.0, V13.0.88"
        /*0030*/ 	.string	"Build cuda_13.0.r13.0/compiler.36424714_0"
        /*0030*/ 	.string	"-arch sm_100 -m 64 "



//--------------------- .note.nv.cuinfo           --------------------------
	.section	.note.nv.cuinfo,"",@"SHT_NOTE"
	.sectionflags	@"SHF_NOTE_NV_CUINFO"
        /*0018*/ 	.short	0x0002
        /*001a*/ 	.short	0x0064
        /*001c*/ 	.short	0x0082
	.zero		2


//--------------------- .nv.info                  --------------------------
	.section	.nv.info,"",@"SHT_CUDA_INFO"
	.align	4


	//----- nvinfo : EIATTR_REGCOUNT
	.align		4
        /*0000*/ 	.byte	0x04, 0x2f
        /*0002*/ 	.short	(.L_1 - .L_0)
	.align		4
.L_0:
        /*0004*/ 	.word	index@(_Z7d_saxpyPfS_fii)
        /*0008*/ 	.word	0x0000000c


	//----- nvinfo : EIATTR_FRAME_SIZE
	.align		4
.L_1:
        /*000c*/ 	.byte	0x04, 0x11
        /*000e*/ 	.short	(.L_3 - .L_2)
	.align		4
.L_2:
        /*0010*/ 	.word	index@(_Z7d_saxpyPfS_fii)
        /*0014*/ 	.word	0x00000000


	//----- nvinfo : EIATTR_MIN_STACK_SIZE
	.align		4
.L_3:
        /*0018*/ 	.byte	0x04, 0x12
        /*001a*/ 	.short	(.L_5 - .L_4)
	.align		4
.L_4:
        /*001c*/ 	.word	index@(_Z7d_saxpyPfS_fii)
        /*0020*/ 	.word	0x00000000
.L_5:


//--------------------- .nv.compat                --------------------------
	.section	.nv.compat,"",@"SHT_CUDA_COMPAT_INFO"
	.align	4
        /*0000*/ 	.byte	0x02, 0x09, 0x00, 0x00, 0x02, 0x02, 0x01, 0x00, 0x02, 0x05, 0x05, 0x00, 0x03, 0x07, 0x01, 0x01
        /*0010*/ 	.byte	0x02, 0x03, 0x00, 0x00, 0x02, 0x06, 0x01, 0x00, 0x04, 0x0b, 0x08, 0x00, 0x09, 0x00, 0x00, 0x00
        /*0020*/ 	.byte	0x00, 0x00, 0x00, 0x00


//--------------------- .nv.info._Z7d_saxpyPfS_fii --------------------------
	.section	.nv.info._Z7d_saxpyPfS_fii,"",@"SHT_CUDA_INFO"
	.sectionflags	@""
	.align	4


	//----- nvinfo : EIATTR_CUDA_API_VERSION
	.align		4
        /*0000*/ 	.byte	0x04, 0x37
        /*0002*/ 	.short	(.L_7 - .L_6)
.L_6:
        /*0004*/ 	.word	0x00000082


	//----- nvinfo : EIATTR_KPARAM_INFO
	.align		4
.L_7:
        /*0008*/ 	.byte	0x04, 0x17
        /*000a*/ 	.short	(.L_9 - .L_8)
.L_8:
        /*000c*/ 	.word	0x00000000
        /*0010*/ 	.short	0x0004
        /*0012*/ 	.short	0x0018
        /*0014*/ 	.byte	0x00, 0xf0, 0x11, 0x00


	//----- nvinfo : EIATTR_KPARAM_INFO
	.align		4
.L_9:
        /*0018*/ 	.byte	0x04, 0x17
        /*001a*/ 	.short	(.L_11 - .L_10)
.L_10:
        /*001c*/ 	.word	0x00000000
        /*0020*/ 	.short	0x0003
        /*0022*/ 	.short	0x0014
        /*0024*/ 	.byte	0x00, 0xf0, 0x11, 0x00


	//----- nvinfo : EIATTR_KPARAM_INFO
	.align		4
.L_11:
        /*0028*/ 	.byte	0x04, 0x17
        /*002a*/ 	.short	(.L_13 - .L_12)
.L_12:
        /*002c*/ 	.word	0x00000000
        /*0030*/ 	.short	0x0002
        /*0032*/ 	.short	0x0010
        /*0034*/ 	.byte	0x00, 0xf0, 0x11, 0x00


	//----- nvinfo : EIATTR_KPARAM_INFO
	.align		4
.L_13:
        /*0038*/ 	.byte	0x04, 0x17
        /*003a*/ 	.short	(.L_15 - .L_14)
.L_14:
        /*003c*/ 	.word	0x00000000
        /*0040*/ 	.short	0x0001
        /*0042*/ 	.short	0x0008
        /*0044*/ 	.byte	0x00, 0xf5, 0x21, 0x00


	//----- nvinfo : EIATTR_KPARAM_INFO
	.align		4
.L_15:
        /*0048*/ 	.byte	0x04, 0x17
        /*004a*/ 	.short	(.L_17 - .L_16)
.L_16:
        /*004c*/ 	.word	0x00000000
        /*0050*/ 	.short	0x0000
        /*0052*/ 	.short	0x0000
        /*0054*/ 	.byte	0x00, 0xf5, 0x21, 0x00


	//----- nvinfo : EIATTR_SPARSE_MMA_MASK
	.align		4
.L_17:
        /*0058*/ 	.byte	0x03, 0x50
        /*005a*/ 	.short	0x0000


	//----- nvinfo : EIATTR_MAXREG_COUNT
	.align		4
        /*005c*/ 	.byte	0x03, 0x1b
        /*005e*/ 	.short	0x00ff


	//----- nvinfo : EIATTR_MERCURY_ISA_VERSION
	.align		4
        /*0060*/ 	.byte	0x03, 0x5f
        /*0062*/ 	.short	0x0101


	//----- nvinfo : EIATTR_VRC_CTA_INIT_COUNT
	.align		4
        /*0064*/ 	.byte	0x02, 0x4a
	.zero		1
	.zero		1


	//----- nvinfo : EIATTR_EXIT_INSTR_OFFSETS
	.align		4
        /*0068*/ 	.byte	0x04, 0x1c
        /*006a*/ 	.short	(.L_19 - .L_18)


	//   ....[0]....
.L_18:
        /*006c*/ 	.word	0x00000140


	//----- nvinfo : EIATTR_CBANK_PARAM_SIZE
	.align		4
.L_19:
        /*0070*/ 	.byte	0x03, 0x19
        /*0072*/ 	.short	0x001c


	//----- nvinfo : EIATTR_PARAM_CBANK
	.align		4
        /*0074*/ 	.byte	0x04, 0x0a
        /*0076*/ 	.short	(.L_21 - .L_20)
	.align		4
.L_20:
        /*0078*/ 	.word	index@(.nv.constant0._Z7d_saxpyPfS_fii)
        /*007c*/ 	.short	0x0380
        /*007e*/ 	.short	0x001c


	//----- nvinfo : EIATTR_SW_WAR
	.align		4
.L_21:
        /*0080*/ 	.byte	0x04, 0x36
        /*0082*/ 	.short	(.L_23 - .L_22)
.L_22:
        /*0084*/ 	.word	0x00000008
.L_23:


//--------------------- .nv.callgraph             --------------------------
	.section	.nv.callgraph,"",@"SHT_CUDA_CALLGRAPH"
	.align	4
	.sectionentsize	8
	.align		4
        /*0000*/ 	.word	0x00000000
	.align		4
        /*0004*/ 	.word	0xffffffff
	.align		4
        /*0008*/ 	.word	0x00000000
	.align		4
        /*000c*/ 	.word	0xfffffffe
	.align		4
        /*0010*/ 	.word	0x00000000
	.align		4
        /*0014*/ 	.word	0xfffffffd
	.align		4
        /*0018*/ 	.word	0x00000000
	.align		4
        /*001c*/ 	.word	0xfffffffc


//--------------------- .text._Z7d_saxpyPfS_fii   --------------------------
	.section	.text._Z7d_saxpyPfS_fii,"ax",@progbits
	.align	128
        .global         _Z7d_saxpyPfS_fii
        .type           _Z7d_saxpyPfS_fii,@function
        .size           _Z7d_saxpyPfS_fii,(.L_x_1 - _Z7d_saxpyPfS_fii)
        .other          _Z7d_saxpyPfS_fii,@"STO_CUDA_ENTRY STV_DEFAULT"
_Z7d_saxpyPfS_fii:
.text._Z7d_saxpyPfS_fii:
[----:B------:R-:W-:Y:S01]  /*0000*/  LDC R1, c[0x0][0x37c] ;  /* 0x0000df00ff017b82 */ /* 0x000fe20000000800 */
[----:B------:R-:W0:Y:S01]  /*0010*/  S2R R0, SR_CTAID.X ;  /* 0x0000000000007919 */ /* 0x000e220000002500 */
[----:B------:R-:W0:Y:S06]  /*0020*/  LDCU UR6, c[0x0][0x360] ;  /* 0x00006c00ff0677ac */ /* 0x000e2c0008000800 */
[----:B------:R-:W1:Y:S01]  /*0030*/  LDC.64 R2, c[0x0][0x388] ;  /* 0x0000e200ff027b82 */ /* 0x000e620000000a00 */
[----:B------:R-:W0:Y:S01]  /*0040*/  S2R R7, SR_TID.X ;  /* 0x0000000000077919 */ /* 0x000e220000002100 */
[----:B------:R-:W2:Y:S01]  /*0050*/  LDCU UR7, c[0x0][0x364] ;  /* 0x00006c80ff0777ac */ /* 0x000ea20008000800 */
[----:B------:R-:W2:Y:S01]  /*0060*/  S2R R6, SR_CTAID.Y ;  /* 0x0000000000067919 */ /* 0x000ea20000002600 */
[----:B------:R-:W3:Y:S04]  /*0070*/  LDCU.64 UR8, c[0x0][0x390] ;  /* 0x00007200ff0877ac */ /* 0x000ee80008000a00 */
[----:B------:R-:W4:Y:S01]  /*0080*/  LDC.64 R4, c[0x0][0x380] ;  /* 0x0000e000ff047b82 */ /* 0x000f220000000a00 */
[----:B------:R-:W2:Y:S01]  /*0090*/  S2R R9, SR_TID.Y ;  /* 0x0000000000097919 */ /* 0x000ea20000002200 */
[----:B------:R-:W5:Y:S01]  /*00a0*/  LDCU.64 UR4, c[0x0][0x358] ;  /* 0x00006b00ff0477ac */ /* 0x000f620008000a00 */
[----:B0-----:R-:W-:-:S02]  /*00b0*/  IMAD R0, R0, UR6, R7 ;  /* 0x0000000600007c24 */ /* 0x001fc4000f8e0207 */
[----:B--2---:R-:W-:-:S04]  /*00c0*/  IMAD R7, R6, UR7, R9 ;  /* 0x0000000706077c24 */ /* 0x004fc8000f8e0209 */
[----:B---3--:R-:W-:-:S04]  /*00d0*/  IMAD R7, R7, UR9, R0 ;  /* 0x0000000907077c24 */ /* 0x008fc8000f8e0200 */
[----:B-1----:R-:W-:-:S04]  /*00e0*/  IMAD.WIDE R2, R7, 0x4, R2 ;  /* 0x0000000407027825 */ /* 0x002fc800078e0202 */
[----:B----4-:R-:W-:Y:S02]  /*00f0*/  IMAD.WIDE R4, R7, 0x4, R4 ;  /* 0x0000000407047825 */ /* 0x010fe400078e0204 */
[----:B-----5:R-:W2:Y:S04]  /*0100*/  LDG.E R2, desc[UR4][R2.64] ;  /* 0x0000000402027981 */ /* 0x020ea8000c1e1900 */
[----:B------:R-:W2:Y:S02]  /*0110*/  LDG.E R7, desc[UR4][R4.64] ;  /* 0x0000000404077981 */ /* 0x000ea4000c1e1900 */
[----:B--2---:R-:W-:-:S05]  /*0120*/  FFMA R7, R2, UR8, R7 ;  /* 0x0000000802077c23 */ /* 0x004fca0008000007 */
[----:B------:R-:W-:Y:S01]  /*0130*/  STG.E desc[UR4][R4.64], R7 ;  /* 0x0000000704007986 */ /* 0x000fe2000c101904 */
[----:B------:R-:W-:Y:S05]  /*0140*/  EXIT ;  /* 0x000000000000794d */ /* 0x000fea0003800000 */
.L_x_0:
[----:B------:R-:W-:-:S00]  /*0150*/  BRA `(.L_x_0) ;  /* 0xfffffffc00fc7947 */ /* 0x000fc0000383ffff */
[----:B------:R-:W-:-:S00]  /*0160*/  NOP ;  /* 0x0000000000007918 */ /* 0x000fc00000000000 */
        /* <DEDUP_REMOVED lines=9> */
.L_x_1:


//--------------------- .nv.shared.reserved.0     --------------------------
	.section	.nv.shared.reserved.0,"aw",@nobits
	.weak		__nv_reservedSMEM_offset_0_alias
	.size		__nv_reservedSMEM_offset_0_alias, 0, 64
	.other		__nv_reservedSMEM_offset_0_alias,@"STO_CUDA_RESERVED_SHARED STV_DEFAULT"
__nv_reservedSMEM_offset_0_alias:
	.zero		0
	.zero		64


//--------------------- .nv.constant0._Z7d_saxpyPfS_fii --------------------------
	.section	.nv.constant0._Z7d_saxpyPfS_fii,"a",@progbits
	.sectionflags	@""
	.align	4
.nv.constant0._Z7d_saxpyPfS_fii:
	.zero		924


//--------------------- SYMBOLS --------------------------

	.type		.nv.reservedSmem.offset0,@object
	.size		.nv.reservedSmem.offset0,0x4
